//
// Generated by NVIDIA NVVM Compiler
//
// Compiler Build ID: CL-36424714
// Cuda compilation tools, release 13.0, V13.0.88
// Based on NVVM 20.0.0
//

.version 9.0
.target sm_100
.address_size 64

	// .globl	_Z11traceKernelP6float4fj

.visible .entry _Z11traceKernelP6float4fj(
	.param .u64 .ptr .align 1 _Z11traceKernelP6float4fj_param_0,
	.param .f32 _Z11traceKernelP6float4fj_param_1,
	.param .u32 _Z11traceKernelP6float4fj_param_2
)
{
	.reg .pred 	%p<2>;
	.reg .b32 	%r<12>;
	.reg .b32 	%f<54>;
	.reg .b64 	%rd<5>;

	ld.param.u64 	%rd1, [_Z11traceKernelP6float4fj_param_0];
	ld.param.f32 	%f1, [_Z11traceKernelP6float4fj_param_1];
	ld.param.u32 	%r2, [_Z11traceKernelP6float4fj_param_2];
	mov.u32 	%r3, %ctaid.x;
	mov.u32 	%r4, %ntid.x;
	mov.u32 	%r5, %tid.x;
	mov.u32 	%r6, %ctaid.y;
	mov.u32 	%r7, %ntid.y;
	mov.u32 	%r8, %tid.y;
	mad.lo.s32 	%r9, %r6, %r7, %r8;
	mov.u32 	%r10, %nctaid.x;
	mad.lo.s32 	%r11, %r9, %r10, %r3;
	mad.lo.s32 	%r1, %r11, %r4, %r5;
	setp.ge.u32 	%p1, %r1, %r2;
	@%p1 bra 	$L__BB0_2;
	cvta.to.global.u64 	%rd2, %rd1;
	mul.wide.u32 	%rd3, %r1, 16;
	add.s64 	%rd4, %rd2, %rd3;
	.pragma "used_bytes_mask 4095";
	ld.global.v4.f32 	{%f2, %f3, %f4, %f5}, [%rd4];
	mul.f32 	%f6, %f1, 0f3F000000;
	mul.f32 	%f7, %f3, %f3;
	fma.rn.f32 	%f8, %f2, %f2, %f7;
	mul.f32 	%f9, %f3, 0fBC1A6A63;
	div.rn.f32 	%f10, %f9, %f8;
	mul.f32 	%f11, %f2, 0f3C1A6A63;
	div.rn.f32 	%f12, %f11, %f8;
	mul.f32 	%f13, %f10, 0f41200000;
	mul.f32 	%f14, %f12, 0f41200000;
	fma.rn.f32 	%f15, %f6, %f13, %f2;
	fma.rn.f32 	%f16, %f6, %f14, %f3;
	mul.f32 	%f17, %f16, %f16;
	fma.rn.f32 	%f18, %f15, %f15, %f17;
	mul.f32 	%f19, %f16, 0fBC1A6A63;
	div.rn.f32 	%f20, %f19, %f18;
	mul.f32 	%f21, %f15, 0f3C1A6A63;
	div.rn.f32 	%f22, %f21, %f18;
	mul.f32 	%f23, %f20, 0f41200000;
	mul.f32 	%f24, %f22, 0f41200000;
	fma.rn.f32 	%f25, %f6, %f23, %f2;
	fma.rn.f32 	%f26, %f6, %f24, %f3;
	mul.f32 	%f27, %f26, %f26;
	fma.rn.f32 	%f28, %f25, %f25, %f27;
	mul.f32 	%f29, %f26, 0fBC1A6A63;
	div.rn.f32 	%f30, %f29, %f28;
	mul.f32 	%f31, %f25, 0f3C1A6A63;
	div.rn.f32 	%f32, %f31, %f28;
	mul.f32 	%f33, %f30, 0f41200000;
	mul.f32 	%f34, %f32, 0f41200000;
	fma.rn.f32 	%f35, %f1, %f33, %f2;
	fma.rn.f32 	%f36, %f1, %f34, %f3;
	mul.f32 	%f37, %f36, %f36;
	fma.rn.f32 	%f38, %f35, %f35, %f37;
	mul.f32 	%f39, %f36, 0fBC1A6A63;
	div.rn.f32 	%f40, %f39, %f38;
	mul.f32 	%f41, %f35, 0f3C1A6A63;
	div.rn.f32 	%f42, %f41, %f38;
	mul.f32 	%f43, %f1, 0f3E2AAAAB;
	fma.rn.f32 	%f44, %f23, 0f40000000, %f13;
	fma.rn.f32 	%f45, %f24, 0f40000000, %f14;
	fma.rn.f32 	%f46, %f33, 0f40000000, %f44;
	fma.rn.f32 	%f47, %f34, 0f40000000, %f45;
	fma.rn.f32 	%f48, %f40, 0f41200000, %f46;
	fma.rn.f32 	%f49, %f42, 0f41200000, %f47;
	fma.rn.f32 	%f50, %f43, %f48, %f2;
	fma.rn.f32 	%f51, %f43, %f49, %f3;
	fma.rn.f32 	%f52, %f43, 0f00000000, %f4;
	mov.f32 	%f53, 0f3F800000;
	st.global.v4.f32 	[%rd4], {%f50, %f51, %f52, %f53};
$L__BB0_2:
	ret;

}


// ===== COMPILED SASS (sm_100) =====

	.target	sm_100

	.elftype	@"ET_EXEC"


//--------------------- .note.nv.tkinfo           --------------------------
	.section	.note.nv.tkinfo,"",@"SHT_NOTE"
	.sectionflags	@"SHF_NOTE_NV_TKINFO"
	.tkinfo
        /*0018*/ 	.word	0x00000002
        /*0030*/ 	.string	""
        /*0030*/ 	.string	"ptxas"
        /*0030*/ 	.string	"Cuda compilation tools, release 13.0, V13.0.88"
        /*0030*/ 	.string	"Build cuda_13.0.r13.0/compiler.36424714_0"
        /*0030*/ 	.string	"-arch sm_100 -m 64 "



//--------------------- .note.nv.cuinfo           --------------------------
	.section	.note.nv.cuinfo,"",@"SHT_NOTE"
	.sectionflags	@"SHF_NOTE_NV_CUINFO"
        /*0018*/ 	.short	0x0002
        /*001a*/ 	.short	0x0064
        /*001c*/ 	.short	0x0082
	.zero		2


//--------------------- .nv.info                  --------------------------
	.section	.nv.info,"",@"SHT_CUDA_INFO"
	.align	4


	//----- nvinfo : EIATTR_REGCOUNT
	.align		4
        /*0000*/ 	.byte	0x04, 0x2f
        /*0002*/ 	.short	(.L_1 - .L_0)
	.align		4
.L_0:
        /*0004*/ 	.word	index@(_Z11traceKernelP6float4fj)
        /*0008*/ 	.word	0x0000001b


	//----- nvinfo : EIATTR_FRAME_SIZE
	.align		4
.L_1:
        /*000c*/ 	.byte	0x04, 0x11
        /*000e*/ 	.short	(.L_3 - .L_2)
	.align		4
.L_2:
        /*0010*/ 	.word	index@($__internal_0_$__cuda_sm3x_div_rn_noftz_f32_slowpath)
        /*0014*/ 	.word	0x00000000


	//----- nvinfo : EIATTR_FRAME_SIZE
	.align		4
.L_3:
        /*0018*/ 	.byte	0x04, 0x11
        /*001a*/ 	.short	(.L_5 - .L_4)
	.align		4
.L_4:
        /*001c*/ 	.word	index@(_Z11traceKernelP6float4fj)
        /*0020*/ 	.word	0x00000000


	//----- nvinfo : EIATTR_MIN_STACK_SIZE
	.align		4
.L_5:
        /*0024*/ 	.byte	0x04, 0x12
        /*0026*/ 	.short	(.L_7 - .L_6)
	.align		4
.L_6:
        /*0028*/ 	.word	index@(_Z11traceKernelP6float4fj)
        /*002c*/ 	.word	0x00000000
.L_7:


//--------------------- .nv.compat                --------------------------
	.section	.nv.compat,"",@"SHT_CUDA_COMPAT_INFO"
	.align	4
        /*0000*/ 	.byte	0x02, 0x09, 0x00, 0x00, 0x02, 0x02, 0x01, 0x00, 0x02, 0x05, 0x05, 0x00, 0x03, 0x07, 0x01, 0x01
        /*0010*/ 	.byte	0x02, 0x03, 0x00, 0x00, 0x02, 0x06, 0x01, 0x00, 0x04, 0x0b, 0x08, 0x00, 0x01, 0x00, 0x00, 0x00
        /*0020*/ 	.byte	0x00, 0x00, 0x00, 0x00


//--------------------- .nv.info._Z11traceKernelP6float4fj --------------------------
	.section	.nv.info._Z11traceKernelP6float4fj,"",@"SHT_CUDA_INFO"
	.sectionflags	@""
	.align	4


	//----- nvinfo : EIATTR_CUDA_API_VERSION
	.align		4
        /*0000*/ 	.byte	0x04, 0x37
        /*0002*/ 	.short	(.L_9 - .L_8)
.L_8:
        /*0004*/ 	.word	0x00000082


	//----- nvinfo : EIATTR_KPARAM_INFO
	.align		4
.L_9:
        /*0008*/ 	.byte	0x04, 0x17
        /*000a*/ 	.short	(.L_11 - .L_10)
.L_10:
        /*000c*/ 	.word	0x00000000
        /*0010*/ 	.short	0x0002
        /*0012*/ 	.short	0x000c
        /*0014*/ 	.byte	0x00, 0xf0, 0x11, 0x00


	//----- nvinfo : EIATTR_KPARAM_INFO
	.align		4
.L_11:
        /*0018*/ 	.byte	0x04, 0x17
        /*001a*/ 	.short	(.L_13 - .L_12)
.L_12:
        /*001c*/ 	.word	0x00000000
        /*0020*/ 	.short	0x0001
        /*0022*/ 	.short	0x0008
        /*0024*/ 	.byte	0x00, 0xf0, 0x11, 0x00


	//----- nvinfo : EIATTR_KPARAM_INFO
	.align		4
.L_13:
        /*0028*/ 	.byte	0x04, 0x17
        /*002a*/ 	.short	(.L_15 - .L_14)
.L_14:
        /*002c*/ 	.word	0x00000000
        /*0030*/ 	.short	0x0000
        /*0032*/ 	.short	0x0000
        /*0034*/ 	.byte	0x00, 0xf5, 0x21, 0x00


	//----- nvinfo : EIATTR_SPARSE_MMA_MASK
	.align		4
.L_15:
        /*0038*/ 	.byte	0x03, 0x50
        /*003a*/ 	.short	0x0000


	//----- nvinfo : EIATTR_MAXREG_COUNT
	.align		4
        /*003c*/ 	.byte	0x03, 0x1b
        /*003e*/ 	.short	0x00ff


	//----- nvinfo : EIATTR_MERCURY_ISA_VERSION
	.align		4
        /*0040*/ 	.byte	0x03, 0x5f
        /*0042*/ 	.short	0x0101


	//----- nvinfo : EIATTR_UNUSED_LOAD_BYTE_OFFSET
	.align		4
        /*0044*/ 	.byte	0x04, 0x44
        /*0046*/ 	.short	(.L_17 - .L_16)


	//   ....[0]....
.L_16:
        /*0048*/ 	.word	0x00000110
        /*004c*/ 	.word	0x00000fff


	//----- nvinfo : EIATTR_VRC_CTA_INIT_COUNT
	.align		4
.L_17:
        /*0050*/ 	.byte	0x02, 0x4a
	.zero		1
	.zero		1


	//----- nvinfo : EIATTR_EXIT_INSTR_OFFSETS
	.align		4
        /*0054*/ 	.byte	0x04, 0x1c
        /*0056*/ 	.short	(.L_19 - .L_18)


	//   ....[0]....
.L_18:
        /*0058*/ 	.word	0x000000d0


	//   ....[1]....
        /*005c*/ 	.word	0x00000ad0


	//----- nvinfo : EIATTR_CRS_STACK_SIZE
	.align		4
.L_19:
        /*0060*/ 	.byte	0x04, 0x1e
        /*0062*/ 	.short	(.L_21 - .L_20)
.L_20:
        /*0064*/ 	.word	0x00000000


	//----- nvinfo : EIATTR_CBANK_PARAM_SIZE
	.align		4
.L_21:
        /*0068*/ 	.byte	0x03, 0x19
        /*006a*/ 	.short	0x0010


	//----- nvinfo : EIATTR_PARAM_CBANK
	.align		4
        /*006c*/ 	.byte	0x04, 0x0a
        /*006e*/ 	.short	(.L_23 - .L_22)
	.align		4
.L_22:
        /*0070*/ 	.word	index@(.nv.constant0._Z11traceKernelP6float4fj)
        /*0074*/ 	.short	0x0380
        /*0076*/ 	.short	0x0010


	//----- nvinfo : EIATTR_SW_WAR
	.align		4
.L_23:
        /*0078*/ 	.byte	0x04, 0x36
        /*007a*/ 	.short	(.L_25 - .L_24)
.L_24:
        /*007c*/ 	.word	0x00000008
.L_25:


//--------------------- .nv.callgraph             --------------------------
	.section	.nv.callgraph,"",@"SHT_CUDA_CALLGRAPH"
	.align	4
	.sectionentsize	8
	.align		4
        /*0000*/ 	.word	0x00000000
	.align		4
        /*0004*/ 	.word	0xffffffff
	.align		4
        /*0008*/ 	.word	0x00000000
	.align		4
        /*000c*/ 	.word	0xfffffffe
	.align		4
        /*0010*/ 	.word	0x00000000
	.align		4
        /*0014*/ 	.word	0xfffffffd
	.align		4
        /*0018*/ 	.word	0x00000000
	.align		4
        /*001c*/ 	.word	0xfffffffc


//--------------------- .text._Z11traceKernelP6float4fj --------------------------
	.section	.text._Z11traceKernelP6float4fj,"ax",@progbits
	.align	128
        .global         _Z11traceKernelP6float4fj
        .type           _Z11traceKernelP6float4fj,@function
        .size           _Z11traceKernelP6float4fj,(.L_x_28 - _Z11traceKernelP6float4fj)
        .other          _Z11traceKernelP6float4fj,@"STO_CUDA_ENTRY STV_DEFAULT"
_Z11traceKernelP6float4fj:
.text._Z11traceKernelP6float4fj:
[----:B------:R-:W-:Y:S01]  /*0000*/  LDC R1, c[0x0][0x37c] ;  /* 0x0000df00ff017b82 */ /* 0x000fe20000000800 */
[----:B------:R-:W0:Y:S01]  /*0010*/  S2R R5, SR_TID.Y ;  /* 0x0000000000057919 */ /* 0x000e220000002200 */
[----:B------:R-:W1:Y:S06]  /*0020*/  LDCU UR5, c[0x0][0x360] ;  /* 0x00006c00ff0577ac */ /* 0x000e6c0008000800 */
[----:B------:R-:W0:Y:S01]  /*0030*/  S2UR UR6, SR_CTAID.Y ;  /* 0x00000000000679c3 */ /* 0x000e220000002600 */
[----:B------:R-:W1:Y:S01]  /*0040*/  S2R R3, SR_TID.X ;  /* 0x0000000000037919 */ /* 0x000e620000002100 */
[----:B------:R-:W2:Y:S06]  /*0050*/  LDCU UR7, c[0x0][0x38c] ;  /* 0x00007180ff0777ac */ /* 0x000eac0008000800 */
[----:B------:R-:W0:Y:S08]  /*0060*/  LDC R0, c[0x0][0x364] ;  /* 0x0000d900ff007b82 */ /* 0x000e300000000800 */
[----:B------:R-:W3:Y:S08]  /*0070*/  S2UR UR4, SR_CTAID.X ;  /* 0x00000000000479c3 */ /* 0x000ef00000002500 */
[----:B------:R-:W3:Y:S01]  /*0080*/  LDC R7, c[0x0][0x370] ;  /* 0x0000dc00ff077b82 */ /* 0x000ee20000000800 */
[----:B0-----:R-:W-:-:S04]  /*0090*/  IMAD R0, R0, UR6, R5 ;  /* 0x0000000600007c24 */ /* 0x001fc8000f8e0205 */
[----:B---3--:R-:W-:-:S04]  /*00a0*/  IMAD R0, R0, R7, UR4 ;  /* 0x0000000400007e24 */ /* 0x008fc8000f8e0207 */
[----:B-1----:R-:W-:-:S05]  /*00b0*/  IMAD R3, R0, UR5, R3 ;  /* 0x0000000500037c24 */ /* 0x002fca000f8e0203 */
[----:B--2---:R-:W-:-:S13]  /*00c0*/  ISETP.GE.U32.AND P0, PT, R3, UR7, PT ;  /* 0x0000000703007c0c */ /* 0x004fda000bf06070 */
[----:B------:R-:W-:Y:S05]  /*00d0*/  @P0 EXIT ;  /* 0x000000000000094d */ /* 0x000fea0003800000 */
[----:B------:R-:W0:Y:S01]  /*00e0*/  LDC.64 R14, c[0x0][0x380] ;  /* 0x0000e000ff0e7b82 */ /* 0x000e220000000a00 */
[----:B------:R-:W1:Y:S01]  /*00f0*/  LDCU.64 UR4, c[0x0][0x358] ;  /* 0x00006b00ff0477ac */ /* 0x000e620008000a00 */
[----:B0-----:R-:W-:-:S05]  /*0100*/  IMAD.WIDE.U32 R14, R3, 0x10, R14 ;  /* 0x00000010030e7825 */ /* 0x001fca00078e000e */
[----:B-1----:R-:W2:Y:S01]  /*0110*/  LDG.E.128 R8, desc[UR4][R14.64] ;  /* 0x000000040e087981 */ /* 0x002ea2000c1e1d00 */
[----:B------:R-:W-:Y:S01]  /*0120*/  BSSY.RECONVERGENT B0, `(.L_x_0) ;  /* 0x0000010000007945 */ /* 0x000fe20003800200 */
[C---:B--2---:R-:W-:Y:S01]  /*0130*/  FMUL R3, R9.reuse, R9 ;  /* 0x0000000909037220 */ /* 0x044fe20000400000 */
[----:B------:R-:W-:-:S03]  /*0140*/  FMUL R0, R9, -0.0094247786328196525574 ;  /* 0xbc1a6a6309007820 */ /* 0x000fc60000400000 */
[----:B------:R-:W-:-:S04]  /*0150*/  FFMA R2, R8, R8, R3 ;  /* 0x0000000808027223 */ /* 0x000fc80000000003 */
[----:B------:R-:W0:Y:S08]  /*0160*/  MUFU.RCP R3, R2 ;  /* 0x0000000200037308 */ /* 0x000e300000001000 */
[----:B------:R-:W1:Y:S01]  /*0170*/  FCHK P0, R0, R2 ;  /* 0x0000000200007302 */ /* 0x000e620000000000 */
[----:B0-----:R-:W-:-:S04]  /*0180*/  FFMA R4, -R2, R3, 1 ;  /* 0x3f80000002047423 */ /* 0x001fc80000000103 */
[----:B------:R-:W-:-:S04]  /*0190*/  FFMA R3, R3, R4, R3 ;  /* 0x0000000403037223 */ /* 0x000fc80000000003 */
[----:B------:R-:W-:-:S04]  /*01a0*/  FFMA R4, R0, R3, RZ ;  /* 0x0000000300047223 */ /* 0x000fc800000000ff */
[----:B------:R-:W-:-:S04]  /*01b0*/  FFMA R5, -R2, R4, R0 ;  /* 0x0000000402057223 */ /* 0x000fc80000000100 */
[----:B------:R-:W-:Y:S01]  /*01c0*/  FFMA R4, R3, R5, R4 ;  /* 0x0000000503047223 */ /* 0x000fe20000000004 */
[----:B-1----:R-:W-:Y:S06]  /*01d0*/  @!P0 BRA `(.L_x_1) ;  /* 0x0000000000108947 */ /* 0x002fec0003800000 */
[----:B------:R-:W-:Y:S02]  /*01e0*/  MOV R17, R2 ;  /* 0x0000000200117202 */ /* 0x000fe40000000f00 */
[----:B------:R-:W-:-:S07]  /*01f0*/  MOV R6, 0x210 ;  /* 0x0000021000067802 */ /* 0x000fce0000000f00 */
[----:B------:R-:W-:Y:S05]  /*0200*/  CALL.REL.NOINC `($__internal_0_$__cuda_sm3x_div_rn_noftz_f32_slowpath) ;  /* 0x0000000800347944 */ /* 0x000fea0003c00000 */
[----:B------:R-:W-:-:S07]  /*0210*/  MOV R4, R0 ;  /* 0x0000000000047202 */ /* 0x000fce0000000f00 */
.L_x_1:
[----:B------:R-:W-:Y:S05]  /*0220*/  BSYNC.RECONVERGENT B0 ;  /* 0x0000000000007941 */ /* 0x000fea0003800200 */
.L_x_0:
[----:B------:R-:W0:Y:S01]  /*0230*/  MUFU.RCP R5, R2 ;  /* 0x0000000200057308 */ /* 0x000e220000001000 */
[----:B------:R-:W1:Y:S01]  /*0240*/  LDC R16, c[0x0][0x388] ;  /* 0x0000e200ff107b82 */ /* 0x000e620000000800 */
[----:B------:R-:W-:Y:S01]  /*0250*/  FMUL R3, R8, 0.0094247786328196525574 ;  /* 0x3c1a6a6308037820 */ /* 0x000fe20000400000 */
[----:B------:R-:W-:Y:S05]  /*0260*/  BSSY.RECONVERGENT B0, `(.L_x_2) ;  /* 0x000000e000007945 */ /* 0x000fea0003800200 */
[----:B------:R-:W2:Y:S01]  /*0270*/  FCHK P0, R3, R2 ;  /* 0x0000000203007302 */ /* 0x000ea20000000000 */
[----:B0-----:R-:W-:-:S04]  /*0280*/  FFMA R0, -R2, R5, 1 ;  /* 0x3f80000002007423 */ /* 0x001fc80000000105 */
[----:B------:R-:W-:-:S04]  /*0290*/  FFMA R0, R5, R0, R5 ;  /* 0x0000000005007223 */ /* 0x000fc80000000005 */
[----:B------:R-:W-:Y:S01]  /*02a0*/  FFMA R5, R0, R3, RZ ;  /* 0x0000000300057223 */ /* 0x000fe200000000ff */
[----:B-1----:R-:W-:-:S03]  /*02b0*/  FMUL R16, R16, 0.5 ;  /* 0x3f00000010107820 */ /* 0x002fc60000400000 */
[----:B------:R-:W-:-:S04]  /*02c0*/  FFMA R6, -R2, R5, R3 ;  /* 0x0000000502067223 */ /* 0x000fc80000000103 */
[----:B------:R-:W-:Y:S01]  /*02d0*/  FFMA R5, R0, R6, R5 ;  /* 0x0000000600057223 */ /* 0x000fe20000000005 */
[----:B--2---:R-:W-:Y:S06]  /*02e0*/  @!P0 BRA `(.L_x_3) ;  /* 0x0000000000148947 */ /* 0x004fec0003800000 */
[----:B------:R-:W-:Y:S02]  /*02f0*/  MOV R0, R3 ;  /* 0x0000000300007202 */ /* 0x000fe40000000f00 */
[----:B------:R-:W-:Y:S02]  /*0300*/  MOV R17, R2 ;  /* 0x0000000200117202 */ /* 0x000fe40000000f00 */
[----:B------:R-:W-:-:S07]  /*0310*/  MOV R6, 0x330 ;  /* 0x0000033000067802 */ /* 0x000fce0000000f00 */
[----:B------:R-:W-:Y:S05]  /*0320*/  CALL.REL.NOINC `($__internal_0_$__cuda_sm3x_div_rn_noftz_f32_slowpath) ;  /* 0x0000000400ec7944 */ /* 0x000fea0003c00000 */
[----:B------:R-:W-:-:S07]  /*0330*/  MOV R5, R0 ;  /* 0x0000000000057202 */ /* 0x000fce0000000f00 */
.L_x_3:
[----:B------:R-:W-:Y:S05]  /*0340*/  BSYNC.RECONVERGENT B0 ;  /* 0x0000000000007941 */ /* 0x000fea0003800200 */
.L_x_2:
[----:B------:R-:W-:Y:S01]  /*0350*/  FMUL R5, R5, 10 ;  /* 0x4120000005057820 */ /* 0x000fe20000400000 */
[----:B------:R-:W-:Y:S01]  /*0360*/  FMUL R4, R4, 10 ;  /* 0x4120000004047820 */ /* 0x000fe20000400000 */
[----:B------:R-:W-:Y:S02]  /*0370*/  BSSY.RECONVERGENT B0, `(.L_x_4) ;  /* 0x0000012000007945 */ /* 0x000fe40003800200 */
[-C--:B------:R-:W-:Y:S01]  /*0380*/  FFMA R0, R5, R16.reuse, R9 ;  /* 0x0000001005007223 */ /* 0x080fe20000000009 */
[----:B------:R-:W-:-:S03]  /*0390*/  FFMA R12, R4, R16, R8 ;  /* 0x00000010040c7223 */ /* 0x000fc60000000008 */
[C---:B------:R-:W-:Y:S01]  /*03a0*/  FMUL R3, R0.reuse, R0 ;  /* 0x0000000000037220 */ /* 0x040fe20000400000 */
        /* <DEDUP_REMOVED lines=14> */
.L_x_5:
[----:B------:R-:W-:Y:S05]  /*0490*/  BSYNC.RECONVERGENT B0 ;  /* 0x0000000000007941 */ /* 0x000fea0003800200 */
.L_x_4:
[----:B------:R-:W0:Y:S01]  /*04a0*/  MUFU.RCP R7, R2 ;  /* 0x0000000200077308 */ /* 0x000e220000001000 */
[----:B------:R-:W-:Y:S01]  /*04b0*/  FMUL R11, R12, 0.0094247786328196525574 ;  /* 0x3c1a6a630c0b7820 */ /* 0x000fe20000400000 */
[----:B------:R-:W-:Y:S06]  /*04c0*/  BSSY.RECONVERGENT B0, `(.L_x_6) ;  /* 0x000000c000007945 */ /* 0x000fec0003800200 */
        /* <DEDUP_REMOVED lines=8> */
[----:B------:R-:W-:Y:S02]  /*0550*/  MOV R17, R2 ;  /* 0x0000000200117202 */ /* 0x000fe40000000f00 */
[----:B------:R-:W-:-:S07]  /*0560*/  MOV R6, 0x580 ;  /* 0x0000058000067802 */ /* 0x000fce0000000f00 */
[----:B------:R-:W-:Y:S05]  /*0570*/  CALL.REL.NOINC `($__internal_0_$__cuda_sm3x_div_rn_noftz_f32_slowpath) ;  /* 0x0000000400587944 */ /* 0x000fea0003c00000 */
.L_x_7:
[----:B------:R-:W-:Y:S05]  /*0580*/  BSYNC.RECONVERGENT B0 ;  /* 0x0000000000007941 */ /* 0x000fea0003800200 */
.L_x_6:
        /* <DEDUP_REMOVED lines=20> */
.L_x_9:
[----:B------:R-:W-:Y:S05]  /*06d0*/  BSYNC.RECONVERGENT B0 ;  /* 0x0000000000007941 */ /* 0x000fea0003800200 */
.L_x_8:
        /* <DEDUP_REMOVED lines=14> */
.L_x_11:
[----:B------:R-:W-:Y:S05]  /*07c0*/  BSYNC.RECONVERGENT B0 ;  /* 0x0000000000007941 */ /* 0x000fea0003800200 */
.L_x_10:
[----:B------:R-:W0:Y:S01]  /*07d0*/  LDCU UR6, c[0x0][0x388] ;  /* 0x00007100ff0677ac */ /* 0x000e220008000800 */
[----:B------:R-:W-:Y:S01]  /*07e0*/  FMUL R12, R0, 10 ;  /* 0x41200000000c7820 */ /* 0x000fe20000400000 */
[----:B------:R-:W-:Y:S01]  /*07f0*/  FMUL R13, R13, 10 ;  /* 0x412000000d0d7820 */ /* 0x000fe20000400000 */
[----:B------:R-:W-:Y:S02]  /*0800*/  BSSY.RECONVERGENT B0, `(.L_x_12) ;  /* 0x0000011000007945 */ /* 0x000fe40003800200 */
[----:B0-----:R-:W-:Y:S01]  /*0810*/  FFMA R0, R12, UR6, R9 ;  /* 0x000000060c007c23 */ /* 0x001fe20008000009 */
[----:B------:R-:W-:-:S03]  /*0820*/  FFMA R16, R13, UR6, R8 ;  /* 0x000000060d107c23 */ /* 0x000fc60008000008 */
        /* <DEDUP_REMOVED lines=11> */
[----:B------:R-:W-:-:S07]  /*08e0*/  MOV R6, 0x900 ;  /* 0x0000090000067802 */ /* 0x000fce0000000f00 */
[----:B------:R-:W-:Y:S05]  /*08f0*/  CALL.REL.NOINC `($__internal_0_$__cuda_sm3x_div_rn_noftz_f32_slowpath) ;  /* 0x0000000000787944 */ /* 0x000fea0003c00000 */
[----:B------:R-:W-:-:S07]  /*0900*/  MOV R18, R0 ;  /* 0x0000000000127202 */ /* 0x000fce0000000f00 */
.L_x_13:
[----:B------:R-:W-:Y:S05]  /*0910*/  BSYNC.RECONVERGENT B0 ;  /* 0x0000000000007941 */ /* 0x000fea0003800200 */
.L_x_12:
        /* <DEDUP_REMOVED lines=13> */
.L_x_15:
[----:B------:R-:W-:Y:S05]  /*09f0*/  BSYNC.RECONVERGENT B0 ;  /* 0x0000000000007941 */ /* 0x000fea0003800200 */
.L_x_14:
[----:B------:R-:W0:Y:S01]  /*0a00*/  LDC R6, c[0x0][0x388] ;  /* 0x0000e200ff067b82 */ /* 0x000e220000000800 */
[----:B------:R-:W-:Y:S01]  /*0a10*/  FFMA R4, R3, 2, R4 ;  /* 0x4000000003047823 */ /* 0x000fe20000000004 */
[----:B------:R-:W-:Y:S01]  /*0a20*/  FFMA R5, R2, 2, R5 ;  /* 0x4000000002057823 */ /* 0x000fe20000000005 */
[----:B------:R-:W-:Y:S02]  /*0a30*/  HFMA2 R11, -RZ, RZ, 1.875, 0 ;  /* 0x3f800000ff0b7431 */ /* 0x000fe400000001ff */
[----:B------:R-:W-:Y:S01]  /*0a40*/  FFMA R13, R13, 2, R4 ;  /* 0x400000000d0d7823 */ /* 0x000fe20000000004 */
[----:B------:R-:W-:-:S03]  /*0a50*/  FFMA R5, R12, 2, R5 ;  /* 0x400000000c057823 */ /* 0x000fc60000000005 */
[----:B------:R-:W-:Y:S01]  /*0a60*/  FFMA R13, R18, 10, R13 ;  /* 0x41200000120d7823 */ /* 0x000fe2000000000d */
[----:B------:R-:W-:Y:S01]  /*0a70*/  FFMA R0, R0, 10, R5 ;  /* 0x4120000000007823 */ /* 0x000fe20000000005 */
[----:B0-----:R-:W-:-:S04]  /*0a80*/  FMUL R3, R6, 0.16666667163372039795 ;  /* 0x3e2aaaab06037820 */ /* 0x001fc80000400000 */
[----:B------:R-:W-:Y:S01]  /*0a90*/  FFMA R10, RZ, R3, R10 ;  /* 0x00000003ff0a7223 */ /* 0x000fe2000000000a */
[C---:B------:R-:W-:Y:S01]  /*0aa0*/  FFMA R8, R3.reuse, R13, R8 ;  /* 0x0000000d03087223 */ /* 0x040fe20000000008 */
[----:B------:R-:W-:-:S05]  /*0ab0*/  FFMA R9, R3, R0, R9 ;  /* 0x0000000003097223 */ /* 0x000fca0000000009 */
[----:B------:R-:W-:Y:S01]  /*0ac0*/  STG.E.128 desc[UR4][R14.64], R8 ;  /* 0x000000080e007986 */ /* 0x000fe2000c101d04 */
[----:B------:R-:W-:Y:S05]  /*0ad0*/  EXIT ;  /* 0x000000000000794d */ /* 0x000fea0003800000 */
        .weak           $__internal_0_$__cuda_sm3x_div_rn_noftz_f32_slowpath
        .type           $__internal_0_$__cuda_sm3x_div_rn_noftz_f32_slowpath,@function
        .size           $__internal_0_$__cuda_sm3x_div_rn_noftz_f32_slowpath,(.L_x_28 - $__internal_0_$__cuda_sm3x_div_rn_noftz_f32_slowpath)
$__internal_0_$__cuda_sm3x_div_rn_noftz_f32_slowpath:
[----:B------:R-:W-:Y:S01]  /*0ae0*/  SHF.R.U32.HI R7, RZ, 0x17, R17 ;  /* 0x00000017ff077819 */ /* 0x000fe20000011611 */
[----:B------:R-:W-:Y:S01]  /*0af0*/  BSSY.RECONVERGENT B1, `(.L_x_16) ;  /* 0x0000063000017945 */ /* 0x000fe20003800200 */
[----:B------:R-:W-:Y:S02]  /*0b00*/  SHF.R.U32.HI R19, RZ, 0x17, R0 ;  /* 0x00000017ff137819 */ /* 0x000fe40000011600 */
[----:B------:R-:W-:Y:S02]  /*0b10*/  LOP3.LUT R7, R7, 0xff, RZ, 0xc0, !PT ;  /* 0x000000ff07077812 */ /* 0x000fe400078ec0ff */
[----:B------:R-:W-:Y:S02]  /*0b20*/  LOP3.LUT R19, R19, 0xff, RZ, 0xc0, !PT ;  /* 0x000000ff13137812 */ /* 0x000fe400078ec0ff */
[----:B------:R-:W-:Y:S02]  /*0b30*/  IADD3 R20, PT, PT, R7, -0x1, RZ ;  /* 0xffffffff07147810 */ /* 0x000fe40007ffe0ff */
[----:B------:R-:W-:-:S02]  /*0b40*/  IADD3 R21, PT, PT, R19, -0x1, RZ ;  /* 0xffffffff13157810 */ /* 0x000fc40007ffe0ff */
[----:B------:R-:W-:Y:S02]  /*0b50*/  ISETP.GT.U32.AND P0, PT, R20, 0xfd, PT ;  /* 0x000000fd1400780c */ /* 0x000fe40003f04070 */
[----:B------:R-:W-:Y:S02]  /*0b60*/  MOV R22, R17 ;  /* 0x0000001100167202 */ /* 0x000fe40000000f00 */
[----:B------:R-:W-:-:S13]  /*0b70*/  ISETP.GT.U32.OR P0, PT, R21, 0xfd, P0 ;  /* 0x000000fd1500780c */ /* 0x000fda0000704470 */
[----:B------:R-:W-:Y:S01]  /*0b80*/  @!P0 MOV R11, RZ ;  /* 0x000000ff000b8202 */ /* 0x000fe20000000f00 */
[----:B------:R-:W-:Y:S06]  /*0b90*/  @!P0 BRA `(.L_x_17) ;  /* 0x00000000005c8947 */ /* 0x000fec0003800000 */
[----:B------:R-:W-:Y:S02]  /*0ba0*/  FSETP.GTU.FTZ.AND P0, PT, |R0|, +INF , PT ;  /* 0x7f8000000000780b */ /* 0x000fe40003f1c200 */
[----:B------:R-:W-:-:S04]  /*0bb0*/  FSETP.GTU.FTZ.AND P1, PT, |R17|, +INF , PT ;  /* 0x7f8000001100780b */ /* 0x000fc80003f3c200 */
[----:B------:R-:W-:-:S13]  /*0bc0*/  PLOP3.LUT P0, PT, P0, P1, PT, 0xf8, 0x8f ;  /* 0x00000000008f781c */ /* 0x000fda0000703f70 */
[----:B------:R-:W-:Y:S05]  /*0bd0*/  @P0 BRA `(.L_x_18) ;  /* 0x00000004004c0947 */ /* 0x000fea0003800000 */
[----:B------:R-:W-:-:S13]  /*0be0*/  LOP3.LUT P0, RZ, R22, 0x7fffffff, R0, 0xc8, !PT ;  /* 0x7fffffff16ff7812 */ /* 0x000fda000780c800 */
[----:B------:R-:W-:Y:S05]  /*0bf0*/  @!P0 BRA `(.L_x_19) ;  /* 0x00000004003c8947 */ /* 0x000fea0003800000 */
[C---:B------:R-:W-:Y:S02]  /*0c00*/  FSETP.NEU.FTZ.AND P2, PT, |R0|.reuse, +INF , PT ;  /* 0x7f8000000000780b */ /* 0x040fe40003f5d200 */
[----:B------:R-:W-:Y:S02]  /*0c10*/  FSETP.NEU.FTZ.AND P1, PT, |R17|, +INF , PT ;  /* 0x7f8000001100780b */ /* 0x000fe40003f3d200 */
[----:B------:R-:W-:-:S11]  /*0c20*/  FSETP.NEU.FTZ.AND P0, PT, |R0|, +INF , PT ;  /* 0x7f8000000000780b */ /* 0x000fd60003f1d200 */
[----:B------:R-:W-:Y:S05]  /*0c30*/  @!P1 BRA !P2, `(.L_x_19) ;  /* 0x00000004002c9947 */ /* 0x000fea0005000000 */
[----:B------:R-:W-:-:S04]  /*0c40*/  LOP3.LUT P2, RZ, R0, 0x7fffffff, RZ, 0xc0, !PT ;  /* 0x7fffffff00ff7812 */ /* 0x000fc8000784c0ff */
[----:B------:R-:W-:-:S13]  /*0c50*/  PLOP3.LUT P1, PT, P1, P2, PT, 0x2f, 0xf2 ;  /* 0x0000000000f2781c */ /* 0x000fda0000f24577 */
[----:B------:R-:W-:Y:S05]  /*0c60*/  @P1 BRA `(.L_x_20) ;  /* 0x0000000400181947 */ /* 0x000fea0003800000 */
[----:B------:R-:W-:-:S04]  /*0c70*/  LOP3.LUT P1, RZ, R22, 0x7fffffff, RZ, 0xc0, !PT ;  /* 0x7fffffff16ff7812 */ /* 0x000fc8000782c0ff */
[----:B------:R-:W-:-:S13]  /*0c80*/  PLOP3.LUT P0, PT, P0, P1, PT, 0x2f, 0xf2 ;  /* 0x0000000000f2781c */ /* 0x000fda0000702577 */
[----:B------:R-:W-:Y:S05]  /*0c90*/  @P0 BRA `(.L_x_21) ;  /* 0x0000000400000947 */ /* 0x000fea0003800000 */
[----:B------:R-:W-:Y:S02]  /*0ca0*/  ISETP.GE.AND P0, PT, R21, RZ, PT ;  /* 0x000000ff1500720c */ /* 0x000fe40003f06270 */
[----:B------:R-:W-:-:S11]  /*0cb0*/  ISETP.GE.AND P1, PT, R20, RZ, PT ;  /* 0x000000ff1400720c */ /* 0x000fd60003f26270 */
[----:B------:R-:W-:Y:S01]  /*0cc0*/  @P0 MOV R11, RZ ;  /* 0x000000ff000b0202 */ /* 0x000fe20000000f00 */
[----:B------:R-:W-:Y:S01]  /*0cd0*/  @!P0 FFMA R0, R0, 1.84467440737095516160e+19, RZ ;  /* 0x5f80000000008823 */ /* 0x000fe200000000ff */
[----:B------:R-:W-:Y:S01]  /*0ce0*/  @!P0 MOV R11, 0xffffffc0 ;  /* 0xffffffc0000b8802 */ /* 0x000fe20000000f00 */
[----:B------:R-:W-:-:S03]  /*0cf0*/  @!P1 FFMA R22, R17, 1.84467440737095516160e+19, RZ ;  /* 0x5f80000011169823 */ /* 0x000fc600000000ff */
[----:B------:R-:W-:-:S07]  /*0d00*/  @!P1 IADD3 R11, PT, PT, R11, 0x40, RZ ;  /* 0x000000400b0b9810 */ /* 0x000fce0007ffe0ff */
.L_x_17:
[----:B------:R-:W-:Y:S01]  /*0d10*/  LEA R21, R7, 0xc0800000, 0x17 ;  /* 0xc080000007157811 */ /* 0x000fe200078eb8ff */
[----:B------:R-:W-:Y:S01]  /*0d20*/  BSSY.RECONVERGENT B2, `(.L_x_22) ;  /* 0x0000036000027945 */ /* 0x000fe20003800200 */
[----:B------:R-:W-:Y:S02]  /*0d30*/  IADD3 R19, PT, PT, R19, -0x7f, RZ ;  /* 0xffffff8113137810 */ /* 0x000fe40007ffe0ff */
[----:B------:R-:W-:-:S03]  /*0d40*/  IADD3 R24, PT, PT, -R21, R22, RZ ;  /* 0x0000001615187210 */ /* 0x000fc60007ffe1ff */
[----:B------:R-:W-:Y:S01]  /*0d50*/  IMAD R0, R19, -0x800000, R0 ;  /* 0xff80000013007824 */ /* 0x000fe200078e0200 */
[----:B------:R-:W0:Y:S01]  /*0d60*/  MUFU.RCP R20, R24 ;  /* 0x0000001800147308 */ /* 0x000e220000001000 */
[----:B------:R-:W-:-:S04]  /*0d70*/  FADD.FTZ R21, -R24, -RZ ;  /* 0x800000ff18157221 */ /* 0x000fc80000010100 */
[----:B0-----:R-:W-:-:S04]  /*0d80*/  FFMA R23, R20, R21, 1 ;  /* 0x3f80000014177423 */ /* 0x001fc80000000015 */
[----:B------:R-:W-:-:S04]  /*0d90*/  FFMA R23, R20, R23, R20 ;  /* 0x0000001714177223 */ /* 0x000fc80000000014 */
[----:B------:R-:W-:-:S04]  /*0da0*/  FFMA R20, R0, R23, RZ ;  /* 0x0000001700147223 */ /* 0x000fc800000000ff */
[----:B------:R-:W-:-:S04]  /*0db0*/  FFMA R22, R21, R20, R0 ;  /* 0x0000001415167223 */ /* 0x000fc80000000000 */
[----:B------:R-:W-:Y:S01]  /*0dc0*/  FFMA R22, R23, R22, R20 ;  /* 0x0000001617167223 */ /* 0x000fe20000000014 */
[----:B------:R-:W-:-:S03]  /*0dd0*/  IADD3 R20, PT, PT, R19, 0x7f, -R7 ;  /* 0x0000007f13147810 */ /* 0x000fc60007ffe807 */
[----:B------:R-:W-:Y:S01]  /*0de0*/  FFMA R21, R21, R22, R0 ;  /* 0x0000001615157223 */ /* 0x000fe20000000000 */
[----:B------:R-:W-:-:S03]  /*0df0*/  IADD3 R11, PT, PT, R20, R11, RZ ;  /* 0x0000000b140b7210 */ /* 0x000fc60007ffe0ff */
[----:B------:R-:W-:-:S05]  /*0e00*/  FFMA R0, R23, R21, R22 ;  /* 0x0000001517007223 */ /* 0x000fca0000000016 */
[----:B------:R-:W-:-:S04]  /*0e10*/  SHF.R.U32.HI R7, RZ, 0x17, R0 ;  /* 0x00000017ff077819 */ /* 0x000fc80000011600 */
[----:B------:R-:W-:-:S04]  /*0e20*/  LOP3.LUT R20, R7, 0xff, RZ, 0xc0, !PT ;  /* 0x000000ff07147812 */ /* 0x000fc800078ec0ff */
[----:B------:R-:W-:-:S04]  /*0e30*/  IADD3 R7, PT, PT, R20, R11, RZ ;  /* 0x0000000b14077210 */ /* 0x000fc80007ffe0ff */
[----:B------:R-:W-:-:S04]  /*0e40*/  IADD3 R19, PT, PT, R7, -0x1, RZ ;  /* 0xffffffff07137810 */ /* 0x000fc80007ffe0ff */
[----:B------:R-:W-:-:S13]  /*0e50*/  ISETP.GE.U32.AND P0, PT, R19, 0xfe, PT ;  /* 0x000000fe1300780c */ /* 0x000fda0003f06070 */
[----:B------:R-:W-:Y:S05]  /*0e60*/  @!P0 BRA `(.L_x_23) ;  /* 0x0000000000808947 */ /* 0x000fea0003800000 */
[----:B------:R-:W-:-:S13]  /*0e70*/  ISETP.GT.AND P0, PT, R7, 0xfe, PT ;  /* 0x000000fe0700780c */ /* 0x000fda0003f04270 */
[----:B------:R-:W-:Y:S05]  /*0e80*/  @P0 BRA `(.L_x_24) ;  /* 0x00000000006c0947 */ /* 0x000fea0003800000 */
[----:B------:R-:W-:-:S13]  /*0e90*/  ISETP.GE.AND P0, PT, R7, 0x1, PT ;  /* 0x000000010700780c */ /* 0x000fda0003f06270 */
[----:B------:R-:W-:Y:S05]  /*0ea0*/  @P0 BRA `(.L_x_25) ;  /* 0x0000000000740947 */ /* 0x000fea0003800000 */
[----:B------:R-:W-:Y:S02]  /*0eb0*/  ISETP.GE.AND P0, PT, R7, -0x18, PT ;  /* 0xffffffe80700780c */ /* 0x000fe40003f06270 */
[----:B------:R-:W-:-:S11]  /*0ec0*/  LOP3.LUT R0, R0, 0x80000000, RZ, 0xc0, !PT ;  /* 0x8000000000007812 */ /* 0x000fd600078ec0ff */
[----:B------:R-:W-:Y:S05]  /*0ed0*/  @!P0 BRA `(.L_x_25) ;  /* 0x0000000000688947 */ /* 0x000fea0003800000 */
[-CC-:B------:R-:W-:Y:S01]  /*0ee0*/  FFMA.RZ R11, R23, R21.reuse, R22.reuse ;  /* 0x00000015170b7223 */ /* 0x180fe2000000c016 */
[----:B------:R-:W-:Y:S01]  /*0ef0*/  IADD3 R20, PT, PT, R7, 0x20, RZ ;  /* 0x0000002007147810 */ /* 0x000fe20007ffe0ff */
[CCC-:B------:R-:W-:Y:S01]  /*0f00*/  FFMA.RP R19, R23.reuse, R21.reuse, R22.reuse ;  /* 0x0000001517137223 */ /* 0x1c0fe20000008016 */
[----:B------:R-:W-:Y:S01]  /*0f10*/  FFMA.RM R22, R23, R21, R22 ;  /* 0x0000001517167223 */ /* 0x000fe20000004016 */
[----:B------:R-:W-:Y:S02]  /*0f20*/  ISETP.NE.AND P2, PT, R7, RZ, PT ;  /* 0x000000ff0700720c */ /* 0x000fe40003f45270 */
[----:B------:R-:W-:Y:S02]  /*0f30*/  LOP3.LUT R11, R11, 0x7fffff, RZ, 0xc0, !PT ;  /* 0x007fffff0b0b7812 */ /* 0x000fe400078ec0ff */
[----:B------:R-:W-:Y:S02]  /*0f40*/  ISETP.NE.AND P1, PT, R7, RZ, PT ;  /* 0x000000ff0700720c */ /* 0x000fe40003f25270 */
[----:B------:R-:W-:-:S02]  /*0f50*/  LOP3.LUT R11, R11, 0x800000, RZ, 0xfc, !PT ;  /* 0x008000000b0b7812 */ /* 0x000fc400078efcff */
[----:B------:R-:W-:Y:S02]  /*0f60*/  IADD3 R7, PT, PT, -R7, RZ, RZ ;  /* 0x000000ff07077210 */ /* 0x000fe40007ffe1ff */
[----:B------:R-:W-:Y:S02]  /*0f70*/  SHF.L.U32 R20, R11, R20, RZ ;  /* 0x000000140b147219 */ /* 0x000fe400000006ff */
[----:B------:R-:W-:Y:S02]  /*0f80*/  FSETP.NEU.FTZ.AND P0, PT, R19, R22, PT ;  /* 0x000000161300720b */ /* 0x000fe40003f1d000 */
[----:B------:R-:W-:Y:S02]  /*0f90*/  SEL R22, R7, RZ, P2 ;  /* 0x000000ff07167207 */ /* 0x000fe40001000000 */
[----:B------:R-:W-:Y:S02]  /*0fa0*/  ISETP.NE.AND P1, PT, R20, RZ, P1 ;  /* 0x000000ff1400720c */ /* 0x000fe40000f25270 */
[----:B------:R-:W-:-:S02]  /*0fb0*/  SHF.R.U32.HI R22, RZ, R22, R11 ;  /* 0x00000016ff167219 */ /* 0x000fc4000001160b */
[----:B------:R-:W-:Y:S02]  /*0fc0*/  PLOP3.LUT P0, PT, P0, P1, PT, 0xf8, 0x8f ;  /* 0x00000000008f781c */ /* 0x000fe40000703f70 */
[----:B------:R-:W-:Y:S02]  /*0fd0*/  SHF.R.U32.HI R7, RZ, 0x1, R22 ;  /* 0x00000001ff077819 */ /* 0x000fe40000011616 */
[----:B------:R-:W-:-:S04]  /*0fe0*/  SEL R20, RZ, 0x1, !P0 ;  /* 0x00000001ff147807 */ /* 0x000fc80004000000 */
[----:B------:R-:W-:-:S04]  /*0ff0*/  LOP3.LUT R11, R20, 0x1, R7, 0xf8, !PT ;  /* 0x00000001140b7812 */ /* 0x000fc800078ef807 */
[----:B------:R-:W-:-:S04]  /*1000*/  LOP3.LUT R22, R11, R22, RZ, 0xc0, !PT ;  /* 0x000000160b167212 */ /* 0x000fc800078ec0ff */
[----:B------:R-:W-:-:S04]  /*1010*/  IADD3 R7, PT, PT, R7, R22, RZ ;  /* 0x0000001607077210 */ /* 0x000fc80007ffe0ff */
[----:B------:R-:W-:Y:S01]  /*1020*/  LOP3.LUT R0, R7, R0, RZ, 0xfc, !PT ;  /* 0x0000000007007212 */ /* 0x000fe200078efcff */
[----:B------:R-:W-:Y:S06]  /*1030*/  BRA `(.L_x_25) ;  /* 0x0000000000107947 */ /* 0x000fec0003800000 */
.L_x_24:
[----:B------:R-:W-:-:S04]  /*1040*/  LOP3.LUT R0, R0, 0x80000000, RZ, 0xc0, !PT ;  /* 0x8000000000007812 */ /* 0x000fc800078ec0ff */
[----:B------:R-:W-:Y:S01]  /*1050*/  LOP3.LUT R0, R0, 0x7f800000, RZ, 0xfc, !PT ;  /* 0x7f80000000007812 */ /* 0x000fe200078efcff */
[----:B------:R-:W-:Y:S06]  /*1060*/  BRA `(.L_x_25) ;  /* 0x0000000000047947 */ /* 0x000fec0003800000 */
.L_x_23:
[----:B------:R-:W-:-:S07]  /*1070*/  LEA R0, R11, R0, 0x17 ;  /* 0x000000000b007211 */ /* 0x000fce00078eb8ff */
.L_x_25:
[----:B------:R-:W-:Y:S05]  /*1080*/  BSYNC.RECONVERGENT B2 ;  /* 0x0000000000027941 */ /* 0x000fea0003800200 */
.L_x_22:
[----:B------:R-:W-:Y:S05]  /*1090*/  BRA `(.L_x_26) ;  /* 0x0000000000207947 */ /* 0x000fea0003800000 */
.L_x_21:
[----:B------:R-:W-:-:S04]  /*10a0*/  LOP3.LUT R0, R22, 0x80000000, R0, 0x48, !PT ;  /* 0x8000000016007812 */ /* 0x000fc800078e4800 */
[----:B------:R-:W-:Y:S01]  /*10b0*/  LOP3.LUT R0, R0, 0x7f800000, RZ, 0xfc, !PT ;  /* 0x7f80000000007812 */ /* 0x000fe200078efcff */
[----:B------:R-:W-:Y:S06]  /*10c0*/  BRA `(.L_x_26) ;  /* 0x0000000000147947 */ /* 0x000fec0003800000 */
.L_x_20:
[----:B------:R-:W-:Y:S01]  /*10d0*/  LOP3.LUT R0, R22, 0x80000000, R0, 0x48, !PT ;  /* 0x8000000016007812 */ /* 0x000fe200078e4800 */
[----:B------:R-:W-:Y:S06]  /*10e0*/  BRA `(.L_x_26) ;  /* 0x00000000000c7947 */ /* 0x000fec0003800000 */
.L_x_19:
[----:B------:R-:W0:Y:S01]  /*10f0*/  MUFU.RSQ R0, -QNAN ;  /* 0xffc0000000007908 */ /* 0x000e220000001400 */
[----:B------:R-:W-:Y:S05]  /*1100*/  BRA `(.L_x_26) ;  /* 0x0000000000047947 */ /* 0x000fea0003800000 */
.L_x_18:
[----:B------:R-:W-:-:S07]  /*1110*/  FADD.FTZ R0, R0, R17 ;  /* 0x0000001100007221 */ /* 0x000fce0000010000 */
.L_x_26:
[----:B------:R-:W-:Y:S05]  /*1120*/  BSYNC.RECONVERGENT B1 ;  /* 0x0000000000017941 */ /* 0x000fea0003800200 */
.L_x_16:
[----:B------:R-:W-:-:S04]  /*1130*/  HFMA2 R7, -RZ, RZ, 0, 0 ;  /* 0x00000000ff077431 */ /* 0x000fc800000001ff */
[----:B0-----:R-:W-:Y:S05]  /*1140*/  RET.REL.NODEC R6 `(_Z11traceKernelP6float4fj) ;  /* 0xffffffec06ac7950 */ /* 0x001fea0003c3ffff */
.L_x_27:
[----:B------:R-:W-:-:S00]  /*1150*/  BRA `(.L_x_27) ;  /* 0xfffffffc00fc7947 */ /* 0x000fc0000383ffff */
[----:B------:R-:W-:-:S00]  /*1160*/  NOP ;  /* 0x0000000000007918 */ /* 0x000fc00000000000 */
        /* <DEDUP_REMOVED lines=9> */
.L_x_28:


//--------------------- .nv.shared.reserved.0     --------------------------
	.section	.nv.shared.reserved.0,"aw",@nobits
	.weak		__nv_reservedSMEM_offset_0_alias
	.size		__nv_reservedSMEM_offset_0_alias, 0, 64
	.other		__nv_reservedSMEM_offset_0_alias,@"STO_CUDA_RESERVED_SHARED STV_DEFAULT"
__nv_reservedSMEM_offset_0_alias:
	.zero		0
	.zero		64


//--------------------- .nv.constant0._Z11traceKernelP6float4fj --------------------------
	.section	.nv.constant0._Z11traceKernelP6float4fj,"a",@progbits
	.sectionflags	@""
	.align	4
.nv.constant0._Z11traceKernelP6float4fj:
	.zero		912


//--------------------- SYMBOLS --------------------------

	.type		.nv.reservedSmem.offset0,@object
	.size		.nv.reservedSmem.offset0,0x4
